//
// Generated by NVIDIA NVVM Compiler
//
// Compiler Build ID: CL-36424714
// Cuda compilation tools, release 13.0, V13.0.88
// Based on NVVM 20.0.0
//

.version 9.0
.target sm_100
.address_size 64

	// .globl	_Z3addiiPi
.extern .func  (.param .b32 func_retval0) vprintf
(
	.param .b64 vprintf_param_0,
	.param .b64 vprintf_param_1
)
;
.global .align 4 .u32 incr_idx;
.global .align 4 .b8 incr_arr[8] = {10, 0, 0, 0, 11};
.global .align 1 .b8 $str[14] = {99, 32, 61, 32, 37, 100, 32, 97, 116, 32, 37, 112, 10};
.global .align 1 .b8 $str$1[25] = {240, 159, 145, 191, 99, 117, 100, 97, 95, 100, 32, 97, 100, 100, 100, 32, 115, 116, 97, 114, 116, 32, 10, 32};
.global .align 1 .b8 $str$2[18] = {240, 159, 145, 191, 100, 32, 61, 32, 37, 100, 32, 97, 116, 32, 37, 112, 10};
.global .align 1 .b8 $str$3[23] = {240, 159, 145, 191, 99, 117, 100, 97, 95, 100, 32, 97, 100, 100, 100, 32, 101, 110, 100, 32, 10, 32};
.global .align 1 .b8 $str$4[14] = {100, 32, 61, 32, 37, 100, 32, 97, 116, 32, 37, 112, 10};

.visible .entry _Z3addiiPi(
	.param .u32 _Z3addiiPi_param_0,
	.param .u32 _Z3addiiPi_param_1,
	.param .u64 .ptr .align 1 _Z3addiiPi_param_2
)
{
	.local .align 16 .b8 	__local_depot0[16];
	.reg .b64 	%SP;
	.reg .b64 	%SPL;
	.reg .b32 	%r<10>;
	.reg .b64 	%rd<10>;

	mov.u64 	%SPL, __local_depot0;
	cvta.local.u64 	%SP, %SPL;
	ld.param.u32 	%r1, [_Z3addiiPi_param_0];
	ld.param.u32 	%r2, [_Z3addiiPi_param_1];
	ld.param.u64 	%rd1, [_Z3addiiPi_param_2];
	cvta.to.global.u64 	%rd2, %rd1;
	add.u64 	%rd3, %SP, 0;
	add.u64 	%rd4, %SPL, 0;
	add.s32 	%r3, %r2, %r1;
	ld.global.u32 	%r4, [incr_idx];
	add.s32 	%r5, %r4, 1;
	st.global.u32 	[incr_idx], %r5;
	mul.wide.s32 	%rd5, %r4, 4;
	mov.u64 	%rd6, incr_arr;
	add.s64 	%rd7, %rd6, %rd5;
	ld.global.u32 	%r6, [%rd7];
	add.s32 	%r7, %r3, %r6;
	st.global.u32 	[%rd2], %r7;
	st.local.u32 	[%rd4], %r7;
	st.local.u64 	[%rd4+8], %rd1;
	mov.u64 	%rd8, $str;
	cvta.global.u64 	%rd9, %rd8;
	{ // callseq 0, 0
	.param .b64 param0;
	st.param.b64 	[param0], %rd9;
	.param .b64 param1;
	st.param.b64 	[param1], %rd3;
	.param .b32 retval0;
	call.uni (retval0), 
	vprintf, 
	(
	param0, 
	param1
	);
	ld.param.b32 	%r8, [retval0];
	} // callseq 0
	ret;

}
	// .globl	_Z4adddiiPi
.visible .entry _Z4adddiiPi(
	.param .u32 _Z4adddiiPi_param_0,
	.param .u32 _Z4adddiiPi_param_1,
	.param .u64 .ptr .align 1 _Z4adddiiPi_param_2
)
{
	.local .align 16 .b8 	__local_depot1[16];
	.reg .b64 	%SP;
	.reg .b64 	%SPL;
	.reg .b32 	%r<11>;
	.reg .b64 	%rd<11>;

	mov.u64 	%SPL, __local_depot1;
	cvta.local.u64 	%SP, %SPL;
	ld.param.u32 	%r1, [_Z4adddiiPi_param_0];
	ld.param.u32 	%r2, [_Z4adddiiPi_param_1];
	ld.param.u64 	%rd1, [_Z4adddiiPi_param_2];
	cvta.to.global.u64 	%rd2, %rd1;
	add.u64 	%rd3, %SP, 0;
	add.u64 	%rd4, %SPL, 0;
	mov.u64 	%rd5, $str$1;
	cvta.global.u64 	%rd6, %rd5;
	{ // callseq 1, 0
	.param .b64 param0;
	st.param.b64 	[param0], %rd6;
	.param .b64 param1;
	st.param.b64 	[param1], 0;
	.param .b32 retval0;
	call.uni (retval0), 
	vprintf, 
	(
	param0, 
	param1
	);
	ld.param.b32 	%r3, [retval0];
	} // callseq 1
	add.s32 	%r5, %r1, %r2;
	add.s32 	%r6, %r5, 5;
	st.global.u32 	[%rd2], %r6;
	st.local.u32 	[%rd4], %r6;
	st.local.u64 	[%rd4+8], %rd1;
	mov.u64 	%rd7, $str$2;
	cvta.global.u64 	%rd8, %rd7;
	{ // callseq 2, 0
	.param .b64 param0;
	st.param.b64 	[param0], %rd8;
	.param .b64 param1;
	st.param.b64 	[param1], %rd3;
	.param .b32 retval0;
	call.uni (retval0), 
	vprintf, 
	(
	param0, 
	param1
	);
	ld.param.b32 	%r7, [retval0];
	} // callseq 2
	mov.u64 	%rd9, $str$3;
	cvta.global.u64 	%rd10, %rd9;
	{ // callseq 3, 0
	.param .b64 param0;
	st.param.b64 	[param0], %rd10;
	.param .b64 param1;
	st.param.b64 	[param1], 0;
	.param .b32 retval0;
	call.uni (retval0), 
	vprintf, 
	(
	param0, 
	param1
	);
	ld.param.b32 	%r9, [retval0];
	} // callseq 3
	ret;

}
	// .globl	_Z6aprintiiPi
.visible .entry _Z6aprintiiPi(
	.param .u32 _Z6aprintiiPi_param_0,
	.param .u32 _Z6aprintiiPi_param_1,
	.param .u64 .ptr .align 1 _Z6aprintiiPi_param_2
)
{
	.local .align 16 .b8 	__local_depot2[16];
	.reg .b64 	%SP;
	.reg .b64 	%SPL;
	.reg .b32 	%r<7>;
	.reg .b64 	%rd<7>;

	mov.u64 	%SPL, __local_depot2;
	cvta.local.u64 	%SP, %SPL;
	ld.param.u32 	%r1, [_Z6aprintiiPi_param_0];
	ld.param.u32 	%r2, [_Z6aprintiiPi_param_1];
	ld.param.u64 	%rd1, [_Z6aprintiiPi_param_2];
	cvta.to.global.u64 	%rd2, %rd1;
	add.u64 	%rd3, %SP, 0;
	add.u64 	%rd4, %SPL, 0;
	add.s32 	%r3, %r1, %r2;
	add.s32 	%r4, %r3, 5;
	st.global.u32 	[%rd2], %r4;
	st.local.u32 	[%rd4], %r4;
	st.local.u64 	[%rd4+8], %rd1;
	mov.u64 	%rd5, $str$4;
	cvta.global.u64 	%rd6, %rd5;
	{ // callseq 4, 0
	.param .b64 param0;
	st.param.b64 	[param0], %rd6;
	.param .b64 param1;
	st.param.b64 	[param1], %rd3;
	.param .b32 retval0;
	call.uni (retval0), 
	vprintf, 
	(
	param0, 
	param1
	);
	ld.param.b32 	%r5, [retval0];
	} // callseq 4
	ret;

}


// ===== COMPILED SASS (sm_100) =====

	.target	sm_100

	.elftype	@"ET_EXEC"


//--------------------- .note.nv.tkinfo           --------------------------
	.section	.note.nv.tkinfo,"",@"SHT_NOTE"
	.sectionflags	@"SHF_NOTE_NV_TKINFO"
	.tkinfo
        /*0018*/ 	.word	0x00000002
        /*0030*/ 	.string	""
        /*0030*/ 	.string	"ptxas"
        /*0030*/ 	.string	"Cuda compilation tools, release 13.0, V13.0.88"
        /*0030*/ 	.string	"Build cuda_13.0.r13.0/compiler.36424714_0"
        /*0030*/ 	.string	"-arch sm_100 -m 64 "



//--------------------- .note.nv.cuinfo           --------------------------
	.section	.note.nv.cuinfo,"",@"SHT_NOTE"
	.sectionflags	@"SHF_NOTE_NV_CUINFO"
        /*0018*/ 	.short	0x0002
        /*001a*/ 	.short	0x0064
        /*001c*/ 	.short	0x0082
	.zero		2


//--------------------- .nv.info                  --------------------------
	.section	.nv.info,"",@"SHT_CUDA_INFO"
	.align	4


	//----- nvinfo : EIATTR_REGCOUNT
	.align		4
        /*0000*/ 	.byte	0x04, 0x2f
        /*0002*/ 	.short	(.L_8 - .L_7)
	.align		4
.L_7:
        /*0004*/ 	.word	index@(_Z3addiiPi)
        /*0008*/ 	.word	0x00000018


	//----- nvinfo : EIATTR_FRAME_SIZE
	.align		4
.L_8:
        /*000c*/ 	.byte	0x04, 0x11
        /*000e*/ 	.short	(.L_10 - .L_9)
	.align		4
.L_9:
        /*0010*/ 	.word	index@(_Z3addiiPi)
        /*0014*/ 	.word	0x00000010


	//----- nvinfo : EIATTR_REGCOUNT
	.align		4
.L_10:
        /*0018*/ 	.byte	0x04, 0x2f
        /*001a*/ 	.short	(.L_12 - .L_11)
	.align		4
.L_11:
        /*001c*/ 	.word	index@(_Z4adddiiPi)
        /*0020*/ 	.word	0x00000018


	//----- nvinfo : EIATTR_FRAME_SIZE
	.align		4
.L_12:
        /*0024*/ 	.byte	0x04, 0x11
        /*0026*/ 	.short	(.L_14 - .L_13)
	.align		4
.L_13:
        /*0028*/ 	.word	index@(_Z4adddiiPi)
        /*002c*/ 	.word	0x00000010


	//----- nvinfo : EIATTR_REGCOUNT
	.align		4
.L_14:
        /*0030*/ 	.byte	0x04, 0x2f
        /*0032*/ 	.short	(.L_16 - .L_15)
	.align		4
.L_15:
        /*0034*/ 	.word	index@(_Z6aprintiiPi)
        /*0038*/ 	.word	0x00000018


	//----- nvinfo : EIATTR_FRAME_SIZE
	.align		4
.L_16:
        /*003c*/ 	.byte	0x04, 0x11
        /*003e*/ 	.short	(.L_18 - .L_17)
	.align		4
.L_17:
        /*0040*/ 	.word	index@(_Z6aprintiiPi)
        /*0044*/ 	.word	0x00000010


	//----- nvinfo : EIATTR_MIN_STACK_SIZE
	.align		4
.L_18:
        /*0048*/ 	.byte	0x04, 0x12
        /*004a*/ 	.short	(.L_20 - .L_19)
	.align		4
.L_19:
        /*004c*/ 	.word	index@(_Z6aprintiiPi)
        /*0050*/ 	.word	0x00000010


	//----- nvinfo : EIATTR_MIN_STACK_SIZE
	.align		4
.L_20:
        /*0054*/ 	.byte	0x04, 0x12
        /*0056*/ 	.short	(.L_22 - .L_21)
	.align		4
.L_21:
        /*0058*/ 	.word	index@(_Z4adddiiPi)
        /*005c*/ 	.word	0x00000010


	//----- nvinfo : EIATTR_MIN_STACK_SIZE
	.align		4
.L_22:
        /*0060*/ 	.byte	0x04, 0x12
        /*0062*/ 	.short	(.L_24 - .L_23)
	.align		4
.L_23:
        /*0064*/ 	.word	index@(_Z3addiiPi)
        /*0068*/ 	.word	0x00000010
.L_24:


//--------------------- .nv.compat                --------------------------
	.section	.nv.compat,"",@"SHT_CUDA_COMPAT_INFO"
	.align	4
        /*0000*/ 	.byte	0x02, 0x09, 0x00, 0x00, 0x02, 0x02, 0x01, 0x00, 0x02, 0x05, 0x05, 0x00, 0x03, 0x07, 0x01, 0x01
        /*0010*/ 	.byte	0x02, 0x03, 0x00, 0x00, 0x02, 0x06, 0x01, 0x00, 0x04, 0x0b, 0x08, 0x00, 0x09, 0x00, 0x00, 0x00
        /*0020*/ 	.byte	0x00, 0x00, 0x00, 0x00


//--------------------- .nv.info._Z6aprintiiPi    --------------------------
	.section	.nv.info._Z6aprintiiPi,"",@"SHT_CUDA_INFO"
	.sectionflags	@""
	.align	4


	//----- nvinfo : EIATTR_CUDA_API_VERSION
	.align		4
        /*0000*/ 	.byte	0x04, 0x37
        /*0002*/ 	.short	(.L_26 - .L_25)
.L_25:
        /*0004*/ 	.word	0x00000082


	//----- nvinfo : EIATTR_KPARAM_INFO
	.align		4
.L_26:
        /*0008*/ 	.byte	0x04, 0x17
        /*000a*/ 	.short	(.L_28 - .L_27)
.L_27:
        /*000c*/ 	.word	0x00000000
        /*0010*/ 	.short	0x0002
        /*0012*/ 	.short	0x0008
        /*0014*/ 	.byte	0x00, 0xf5, 0x21, 0x00


	//----- nvinfo : EIATTR_KPARAM_INFO
	.align		4
.L_28:
        /*0018*/ 	.byte	0x04, 0x17
        /*001a*/ 	.short	(.L_30 - .L_29)
.L_29:
        /*001c*/ 	.word	0x00000000
        /*0020*/ 	.short	0x0001
        /*0022*/ 	.short	0x0004
        /*0024*/ 	.byte	0x00, 0xf0, 0x11, 0x00


	//----- nvinfo : EIATTR_KPARAM_INFO
	.align		4
.L_30:
        /*0028*/ 	.byte	0x04, 0x17
        /*002a*/ 	.short	(.L_32 - .L_31)
.L_31:
        /*002c*/ 	.word	0x00000000
        /*0030*/ 	.short	0x0000
        /*0032*/ 	.short	0x0000
        /*0034*/ 	.byte	0x00, 0xf0, 0x11, 0x00


	//----- nvinfo : EIATTR_SPARSE_MMA_MASK
	.align		4
.L_32:
        /*0038*/ 	.byte	0x03, 0x50
        /*003a*/ 	.short	0x0000


	//----- nvinfo : EIATTR_MAXREG_COUNT
	.align		4
        /*003c*/ 	.byte	0x03, 0x1b
        /*003e*/ 	.short	0x00ff


	//----- nvinfo : EIATTR_EXTERNS
	.align		4
        /*0040*/ 	.byte	0x04, 0x0f
        /*0042*/ 	.short	(.L_34 - .L_33)


	//   ....[0]....
	.align		4
.L_33:
        /*0044*/ 	.word	index@(vprintf)


	//----- nvinfo : EIATTR_MERCURY_ISA_VERSION
	.align		4
.L_34:
        /*0048*/ 	.byte	0x03, 0x5f
        /*004a*/ 	.short	0x0101


	//----- nvinfo : EIATTR_VRC_CTA_INIT_COUNT
	.align		4
        /*004c*/ 	.byte	0x02, 0x4a
	.zero		1
	.zero		1


	//----- nvinfo : EIATTR_SYSCALL_OFFSETS
	.align		4
        /*0050*/ 	.byte	0x04, 0x46
        /*0052*/ 	.short	(.L_36 - .L_35)


	//   ....[0]....
.L_35:
        /*0054*/ 	.word	0x00000140


	//----- nvinfo : EIATTR_EXIT_INSTR_OFFSETS
	.align		4
.L_36:
        /*0058*/ 	.byte	0x04, 0x1c
        /*005a*/ 	.short	(.L_38 - .L_37)


	//   ....[0]....
.L_37:
        /*005c*/ 	.word	0x00000150


	//----- nvinfo : EIATTR_CBANK_PARAM_SIZE
	.align		4
.L_38:
        /*0060*/ 	.byte	0x03, 0x19
        /*0062*/ 	.short	0x0010


	//----- nvinfo : EIATTR_PARAM_CBANK
	.align		4
        /*0064*/ 	.byte	0x04, 0x0a
        /*0066*/ 	.short	(.L_40 - .L_39)
	.align		4
.L_39:
        /*0068*/ 	.word	index@(.nv.constant0._Z6aprintiiPi)
        /*006c*/ 	.short	0x0380
        /*006e*/ 	.short	0x0010


	//----- nvinfo : EIATTR_SW_WAR
	.align		4
.L_40:
        /*0070*/ 	.byte	0x04, 0x36
        /*0072*/ 	.short	(.L_42 - .L_41)
.L_41:
        /*0074*/ 	.word	0x00000008
.L_42:


//--------------------- .nv.info._Z4adddiiPi      --------------------------
	.section	.nv.info._Z4adddiiPi,"",@"SHT_CUDA_INFO"
	.sectionflags	@""
	.align	4


	//----- nvinfo : EIATTR_CUDA_API_VERSION
	.align		4
        /*0000*/ 	.byte	0x04, 0x37
        /*0002*/ 	.short	(.L_44 - .L_43)
.L_43:
        /*0004*/ 	.word	0x00000082


	//----- nvinfo : EIATTR_KPARAM_INFO
	.align		4
.L_44:
        /*0008*/ 	.byte	0x04, 0x17
        /*000a*/ 	.short	(.L_46 - .L_45)
.L_45:
        /*000c*/ 	.word	0x00000000
        /*0010*/ 	.short	0x0002
        /*0012*/ 	.short	0x0008
        /*0014*/ 	.byte	0x00, 0xf5, 0x21, 0x00


	//----- nvinfo : EIATTR_KPARAM_INFO
	.align		4
.L_46:
        /*0018*/ 	.byte	0x04, 0x17
        /*001a*/ 	.short	(.L_48 - .L_47)
.L_47:
        /*001c*/ 	.word	0x00000000
        /*0020*/ 	.short	0x0001
        /*0022*/ 	.short	0x0004
        /*0024*/ 	.byte	0x00, 0xf0, 0x11, 0x00


	//----- nvinfo : EIATTR_KPARAM_INFO
	.align		4
.L_48:
        /*0028*/ 	.byte	0x04, 0x17
        /*002a*/ 	.short	(.L_50 - .L_49)
.L_49:
        /*002c*/ 	.word	0x00000000
        /*0030*/ 	.short	0x0000
        /*0032*/ 	.short	0x0000
        /*0034*/ 	.byte	0x00, 0xf0, 0x11, 0x00


	//----- nvinfo : EIATTR_SPARSE_MMA_MASK
	.align		4
.L_50:
        /*0038*/ 	.byte	0x03, 0x50
        /*003a*/ 	.short	0x0000


	//----- nvinfo : EIATTR_MAXREG_COUNT
	.align		4
        /*003c*/ 	.byte	0x03, 0x1b
        /*003e*/ 	.short	0x00ff


	//----- nvinfo : EIATTR_EXTERNS
	.align		4
        /*0040*/ 	.byte	0x04, 0x0f
        /*0042*/ 	.short	(.L_52 - .L_51)


	//   ....[0]....
	.align		4
.L_51:
        /*0044*/ 	.word	index@(vprintf)


	//----- nvinfo : EIATTR_MERCURY_ISA_VERSION
	.align		4
.L_52:
        /*0048*/ 	.byte	0x03, 0x5f
        /*004a*/ 	.short	0x0101


	//----- nvinfo : EIATTR_VRC_CTA_INIT_COUNT
	.align		4
        /*004c*/ 	.byte	0x02, 0x4a
	.zero		1
	.zero		1


	//----- nvinfo : EIATTR_SYSCALL_OFFSETS
	.align		4
        /*0050*/ 	.byte	0x04, 0x46
        /*0052*/ 	.short	(.L_54 - .L_53)


	//   ....[0]....
.L_53:
        /*0054*/ 	.word	0x000000e0


	//   ....[1]....
        /*0058*/ 	.word	0x000001d0


	//   ....[2]....
        /*005c*/ 	.word	0x00000240


	//----- nvinfo : EIATTR_EXIT_INSTR_OFFSETS
	.align		4
.L_54:
        /*0060*/ 	.byte	0x04, 0x1c
        /*0062*/ 	.short	(.L_56 - .L_55)


	//   ....[0]....
.L_55:
        /*0064*/ 	.word	0x00000250


	//----- nvinfo : EIATTR_CBANK_PARAM_SIZE
	.align		4
.L_56:
        /*0068*/ 	.byte	0x03, 0x19
        /*006a*/ 	.short	0x0010


	//----- nvinfo : EIATTR_PARAM_CBANK
	.align		4
        /*006c*/ 	.byte	0x04, 0x0a
        /*006e*/ 	.short	(.L_58 - .L_57)
	.align		4
.L_57:
        /*0070*/ 	.word	index@(.nv.constant0._Z4adddiiPi)
        /*0074*/ 	.short	0x0380
        /*0076*/ 	.short	0x0010


	//----- nvinfo : EIATTR_SW_WAR
	.align		4
.L_58:
        /*0078*/ 	.byte	0x04, 0x36
        /*007a*/ 	.short	(.L_60 - .L_59)
.L_59:
        /*007c*/ 	.word	0x00000008
.L_60:


//--------------------- .nv.info._Z3addiiPi       --------------------------
	.section	.nv.info._Z3addiiPi,"",@"SHT_CUDA_INFO"
	.sectionflags	@""
	.align	4


	//----- nvinfo : EIATTR_CUDA_API_VERSION
	.align		4
        /*0000*/ 	.byte	0x04, 0x37
        /*0002*/ 	.short	(.L_62 - .L_61)
.L_61:
        /*0004*/ 	.word	0x00000082


	//----- nvinfo : EIATTR_KPARAM_INFO
	.align		4
.L_62:
        /*0008*/ 	.byte	0x04, 0x17
        /*000a*/ 	.short	(.L_64 - .L_63)
.L_63:
        /*000c*/ 	.word	0x00000000
        /*0010*/ 	.short	0x0002
        /*0012*/ 	.short	0x0008
        /*0014*/ 	.byte	0x00, 0xf5, 0x21, 0x00


	//----- nvinfo : EIATTR_KPARAM_INFO
	.align		4
.L_64:
        /*0018*/ 	.byte	0x04, 0x17
        /*001a*/ 	.short	(.L_66 - .L_65)
.L_65:
        /*001c*/ 	.word	0x00000000
        /*0020*/ 	.short	0x0001
        /*0022*/ 	.short	0x0004
        /*0024*/ 	.byte	0x00, 0xf0, 0x11, 0x00


	//----- nvinfo : EIATTR_KPARAM_INFO
	.align		4
.L_66:
        /*0028*/ 	.byte	0x04, 0x17
        /*002a*/ 	.short	(.L_68 - .L_67)
.L_67:
        /*002c*/ 	.word	0x00000000
        /*0030*/ 	.short	0x0000
        /*0032*/ 	.short	0x0000
        /*0034*/ 	.byte	0x00, 0xf0, 0x11, 0x00


	//----- nvinfo : EIATTR_SPARSE_MMA_MASK
	.align		4
.L_68:
        /*0038*/ 	.byte	0x03, 0x50
        /*003a*/ 	.short	0x0000


	//----- nvinfo : EIATTR_MAXREG_COUNT
	.align		4
        /*003c*/ 	.byte	0x03, 0x1b
        /*003e*/ 	.short	0x00ff


	//----- nvinfo : EIATTR_EXTERNS
	.align		4
        /*0040*/ 	.byte	0x04, 0x0f
        /*0042*/ 	.short	(.L_70 - .L_69)


	//   ....[0]....
	.align		4
.L_69:
        /*0044*/ 	.word	index@(vprintf)


	//----- nvinfo : EIATTR_MERCURY_ISA_VERSION
	.align		4
.L_70:
        /*0048*/ 	.byte	0x03, 0x5f
        /*004a*/ 	.short	0x0101


	//----- nvinfo : EIATTR_VRC_CTA_INIT_COUNT
	.align		4
        /*004c*/ 	.byte	0x02, 0x4a
	.zero		1
	.zero		1


	//----- nvinfo : EIATTR_SYSCALL_OFFSETS
	.align		4
        /*0050*/ 	.byte	0x04, 0x46
        /*0052*/ 	.short	(.L_72 - .L_71)


	//   ....[0]....
.L_71:
        /*0054*/ 	.word	0x000001b0


	//----- nvinfo : EIATTR_EXIT_INSTR_OFFSETS
	.align		4
.L_72:
        /*0058*/ 	.byte	0x04, 0x1c
        /*005a*/ 	.short	(.L_74 - .L_73)


	//   ....[0]....
.L_73:
        /*005c*/ 	.word	0x000001c0


	//----- nvinfo : EIATTR_CBANK_PARAM_SIZE
	.align		4
.L_74:
        /*0060*/ 	.byte	0x03, 0x19
        /*0062*/ 	.short	0x0010


	//----- nvinfo : EIATTR_PARAM_CBANK
	.align		4
        /*0064*/ 	.byte	0x04, 0x0a
        /*0066*/ 	.short	(.L_76 - .L_75)
	.align		4
.L_75:
        /*0068*/ 	.word	index@(.nv.constant0._Z3addiiPi)
        /*006c*/ 	.short	0x0380
        /*006e*/ 	.short	0x0010


	//----- nvinfo : EIATTR_SW_WAR
	.align		4
.L_76:
        /*0070*/ 	.byte	0x04, 0x36
        /*0072*/ 	.short	(.L_78 - .L_77)
.L_77:
        /*0074*/ 	.word	0x00000008
.L_78:


//--------------------- .nv.callgraph             --------------------------
	.section	.nv.callgraph,"",@"SHT_CUDA_CALLGRAPH"
	.align	4
	.sectionentsize	8
	.align		4
        /*0000*/ 	.word	0x00000000
	.align		4
        /*0004*/ 	.word	0xffffffff
	.align		4
        /*0008*/ 	.word	index@(_Z6aprintiiPi)
	.align		4
        /*000c*/ 	.word	index@(vprintf)
	.align		4
        /*0010*/ 	.word	index@(_Z4adddiiPi)
	.align		4
        /*0014*/ 	.word	index@(vprintf)
	.align		4
        /*0018*/ 	.word	index@(_Z3addiiPi)
	.align		4
        /*001c*/ 	.word	index@(vprintf)
	.align		4
        /*0020*/ 	.word	0x00000000
	.align		4
        /*0024*/ 	.word	0xfffffffe
	.align		4
        /*0028*/ 	.word	0x00000000
	.align		4
        /*002c*/ 	.word	0xfffffffd
	.align		4
        /*0030*/ 	.word	0x00000000
	.align		4
        /*0034*/ 	.word	0xfffffffc


//--------------------- .nv.constant4             --------------------------
	.section	.nv.constant4,"a",@progbits
	.align	8
	.align		8
.nv.constant4:
        /*0000*/ 	.dword	vprintf
	.align		8
        /*0008*/ 	.dword	incr_idx
	.align		8
        /*0010*/ 	.dword	incr_arr
	.align		8
        /*0018*/ 	.dword	$str
	.align		8
        /*0020*/ 	.dword	$str$1
	.align		8
        /*0028*/ 	.dword	$str$2
	.align		8
        /*0030*/ 	.dword	$str$3
	.align		8
        /*0038*/ 	.dword	$str$4


//--------------------- .text._Z6aprintiiPi       --------------------------
	.section	.text._Z6aprintiiPi,"ax",@progbits
	.align	128
        .global         _Z6aprintiiPi
        .type           _Z6aprintiiPi,@function
        .size           _Z6aprintiiPi,(.L_x_8 - _Z6aprintiiPi)
        .other          _Z6aprintiiPi,@"STO_CUDA_ENTRY STV_DEFAULT"
_Z6aprintiiPi:
.text._Z6aprintiiPi:
[----:B------:R-:W0:Y:S08]  /*0000*/  LDC R1, c[0x0][0x37c] ;  /* 0x0000df00ff017b82 */ /* 0x000e300000000800 */
[----:B------:R-:W1:Y:S01]  /*0010*/  LDC.64 R4, c[0x0][0x380] ;  /* 0x0000e000ff047b82 */ /* 0x000e620000000a00 */
[----:B------:R-:W2:Y:S01]  /*0020*/  LDCU.64 UR4, c[0x0][0x358] ;  /* 0x00006b00ff0477ac */ /* 0x000ea20008000a00 */
[----:B------:R-:W-:Y:S01]  /*0030*/  MOV R8, 0x0 ;  /* 0x0000000000087802 */ /* 0x000fe20000000f00 */
[----:B0-----:R-:W-:Y:S01]  /*0040*/  VIADD R1, R1, 0xfffffff0 ;  /* 0xfffffff001017836 */ /* 0x001fe20000000000 */
[----:B------:R-:W0:Y:S04]  /*0050*/  LDCU UR6, c[0x0][0x2f8] ;  /* 0x00005f00ff0677ac */ /* 0x000e280008000800 */
[----:B------:R-:W3:Y:S01]  /*0060*/  LDC.64 R10, c[0x0][0x388] ;  /* 0x0000e200ff0a7b82 */ /* 0x000ee20000000a00 */
[----:B------:R-:W4:Y:S07]  /*0070*/  LDCU.64 UR8, c[0x4][0x38] ;  /* 0x01000700ff0877ac */ /* 0x000f2e0008000a00 */
[----:B------:R-:W2:Y:S01]  /*0080*/  LDC.64 R2, c[0x0][0x388] ;  /* 0x0000e200ff027b82 */ /* 0x000ea20000000a00 */
[----:B0-----:R-:W-:-:S07]  /*0090*/  IADD3 R6, P0, PT, R1, UR6, RZ ;  /* 0x0000000601067c10 */ /* 0x001fce000ff1e0ff */
[----:B------:R-:W0:Y:S01]  /*00a0*/  LDC.64 R8, c[0x4][R8] ;  /* 0x0100000008087b82 */ /* 0x000e220000000a00 */
[----:B-1----:R-:W-:Y:S01]  /*00b0*/  IADD3 R0, PT, PT, R4, 0x5, R5 ;  /* 0x0000000504007810 */ /* 0x002fe20007ffe005 */
[----:B----4-:R-:W-:Y:S02]  /*00c0*/  IMAD.U32 R4, RZ, RZ, UR8 ;  /* 0x00000008ff047e24 */ /* 0x010fe4000f8e00ff */
[----:B------:R-:W-:Y:S02]  /*00d0*/  IMAD.U32 R5, RZ, RZ, UR9 ;  /* 0x00000009ff057e24 */ /* 0x000fe4000f8e00ff */
[----:B------:R1:W-:Y:S04]  /*00e0*/  STL [R1], R0 ;  /* 0x0000000001007387 */ /* 0x0003e80000100800 */
[----:B---3--:R1:W-:Y:S04]  /*00f0*/  STL.64 [R1+0x8], R10 ;  /* 0x0000080a01007387 */ /* 0x0083e80000100a00 */
[----:B--2---:R1:W-:Y:S01]  /*0100*/  STG.E desc[UR4][R2.64], R0 ;  /* 0x0000000002007986 */ /* 0x0043e2000c101904 */
[----:B------:R-:W2:Y:S02]  /*0110*/  LDCU UR4, c[0x0][0x2fc] ;  /* 0x00005f80ff0477ac */ /* 0x000ea40008000800 */
[----:B012---:R-:W-:-:S07]  /*0120*/  IMAD.X R7, RZ, RZ, UR4, P0 ;  /* 0x00000004ff077e24 */ /* 0x007fce00080e06ff */
[----:B------:R-:W-:-:S07]  /*0130*/  LEPC R20, `(.L_x_0) ;  /* 0x000000001014794e */ /* 0x000fce0000000000 */
[----:B------:R-:W-:Y:S05]  /*0140*/  CALL.ABS.NOINC R8 ;  /* 0x0000000008007343 */ /* 0x000fea0003c00000 */
.L_x_0:
[----:B------:R-:W-:Y:S05]  /*0150*/  EXIT ;  /* 0x000000000000794d */ /* 0x000fea0003800000 */
.L_x_1:
[----:B------:R-:W-:-:S00]  /*0160*/  BRA `(.L_x_1) ;  /* 0xfffffffc00fc7947 */ /* 0x000fc0000383ffff */
[----:B------:R-:W-:-:S00]  /*0170*/  NOP ;  /* 0x0000000000007918 */ /* 0x000fc00000000000 */
        /* <DEDUP_REMOVED lines=8> */
.L_x_8:


//--------------------- .text._Z4adddiiPi         --------------------------
	.section	.text._Z4adddiiPi,"ax",@progbits
	.align	128
        .global         _Z4adddiiPi
        .type           _Z4adddiiPi,@function
        .size           _Z4adddiiPi,(.L_x_9 - _Z4adddiiPi)
        .other          _Z4adddiiPi,@"STO_CUDA_ENTRY STV_DEFAULT"
_Z4adddiiPi:
.text._Z4adddiiPi:
[----:B------:R-:W0:Y:S01]  /*0000*/  LDC R1, c[0x0][0x37c] ;  /* 0x0000df00ff017b82 */ /* 0x000e220000000800 */
[----:B------:R-:W-:Y:S01]  /*0010*/  MOV R17, 0x0 ;  /* 0x0000000000117802 */ /* 0x000fe20000000f00 */
[----:B------:R-:W1:Y:S01]  /*0020*/  LDCU UR4, c[0x0][0x2f8] ;  /* 0x00005f00ff0477ac */ /* 0x000e620008000800 */
[----:B0-----:R-:W-:Y:S01]  /*0030*/  VIADD R1, R1, 0xfffffff0 ;  /* 0xfffffff001017836 */ /* 0x001fe20000000000 */
[----:B------:R-:W-:-:S04]  /*0040*/  CS2R R6, SRZ ;  /* 0x0000000000067805 */ /* 0x000fc8000001ff00 */
[----:B------:R0:W2:Y:S01]  /*0050*/  LDC.64 R8, c[0x4][R17] ;  /* 0x0100000011087b82 */ /* 0x0000a20000000a00 */
[----:B------:R-:W3:Y:S01]  /*0060*/  LDCU.64 UR6, c[0x4][0x20] ;  /* 0x01000400ff0677ac */ /* 0x000ee20008000a00 */
[----:B------:R-:W4:Y:S01]  /*0070*/  LDCU UR5, c[0x0][0x2fc] ;  /* 0x00005f80ff0577ac */ /* 0x000f220008000800 */
[----:B------:R-:W5:Y:S01]  /*0080*/  LDCU.64 UR36, c[0x0][0x358] ;  /* 0x00006b00ff2477ac */ /* 0x000f620008000a00 */
[----:B-1----:R-:W-:Y:S01]  /*0090*/  IADD3 R16, P0, PT, R1, UR4, RZ ;  /* 0x0000000401107c10 */ /* 0x002fe2000ff1e0ff */
[----:B---3--:R-:W-:Y:S02]  /*00a0*/  IMAD.U32 R4, RZ, RZ, UR6 ;  /* 0x00000006ff047e24 */ /* 0x008fe4000f8e00ff */
[----:B------:R-:W-:Y:S02]  /*00b0*/  IMAD.U32 R5, RZ, RZ, UR7 ;  /* 0x00000007ff057e24 */ /* 0x000fe4000f8e00ff */
[----:B0---45:R-:W-:-:S08]  /*00c0*/  IMAD.X R2, RZ, RZ, UR5, P0 ;  /* 0x00000005ff027e24 */ /* 0x031fd000080e06ff */
[----:B------:R-:W-:-:S07]  /*00d0*/  LEPC R20, `(.L_x_2) ;  /* 0x000000001014794e */ /* 0x000fce0000000000 */
[----:B--2---:R-:W-:Y:S05]  /*00e0*/  CALL.ABS.NOINC R8 ;  /* 0x0000000008007343 */ /* 0x004fea0003c00000 */
.L_x_2:
[----:B------:R-:W0:Y:S01]  /*00f0*/  LDC.64 R4, c[0x0][0x380] ;  /* 0x0000e000ff047b82 */ /* 0x000e220000000a00 */
[----:B------:R-:W1:Y:S01]  /*0100*/  LDCU.64 UR4, c[0x4][0x28] ;  /* 0x01000500ff0477ac */ /* 0x000e620008000a00 */
[----:B------:R-:W-:Y:S02]  /*0110*/  IMAD.MOV.U32 R6, RZ, RZ, R16 ;  /* 0x000000ffff067224 */ /* 0x000fe400078e0010 */
[----:B------:R-:W-:-:S04]  /*0120*/  IMAD.MOV.U32 R7, RZ, RZ, R2 ;  /* 0x000000ffff077224 */ /* 0x000fc800078e0002 */
[----:B------:R-:W2:Y:S08]  /*0130*/  LDC.64 R8, c[0x0][0x388] ;  /* 0x0000e200ff087b82 */ /* 0x000eb00000000a00 */
[----:B------:R-:W3:Y:S01]  /*0140*/  LDC.64 R10, c[0x0][0x388] ;  /* 0x0000e200ff0a7b82 */ /* 0x000ee20000000a00 */
[----:B0-----:R-:W-:-:S07]  /*0150*/  IADD3 R0, PT, PT, R4, 0x5, R5 ;  /* 0x0000000504007810 */ /* 0x001fce0007ffe005 */
[----:B------:R0:W4:Y:S01]  /*0160*/  LDC.64 R12, c[0x4][R17] ;  /* 0x01000000110c7b82 */ /* 0x0001220000000a00 */
[----:B-1----:R-:W-:Y:S01]  /*0170*/  IMAD.U32 R4, RZ, RZ, UR4 ;  /* 0x00000004ff047e24 */ /* 0x002fe2000f8e00ff */
[----:B------:R-:W-:Y:S01]  /*0180*/  MOV R5, UR5 ;  /* 0x0000000500057c02 */ /* 0x000fe20008000f00 */
[----:B------:R0:W-:Y:S04]  /*0190*/  STL [R1], R0 ;  /* 0x0000000001007387 */ /* 0x0001e80000100800 */
[----:B--2---:R0:W-:Y:S04]  /*01a0*/  STG.E desc[UR36][R8.64], R0 ;  /* 0x0000000008007986 */ /* 0x0041e8000c101924 */
[----:B---3--:R0:W-:Y:S02]  /*01b0*/  STL.64 [R1+0x8], R10 ;  /* 0x0000080a01007387 */ /* 0x0081e40000100a00 */
[----:B------:R-:W-:-:S07]  /*01c0*/  LEPC R20, `(.L_x_3) ;  /* 0x000000001014794e */ /* 0x000fce0000000000 */
[----:B0---4-:R-:W-:Y:S05]  /*01d0*/  CALL.ABS.NOINC R12 ;  /* 0x000000000c007343 */ /* 0x011fea0003c00000 */
.L_x_3:
[----:B------:R0:W1:Y:S01]  /*01e0*/  LDC.64 R2, c[0x4][R17] ;  /* 0x0100000011027b82 */ /* 0x0000620000000a00 */
[----:B------:R-:W2:Y:S01]  /*01f0*/  LDCU.64 UR4, c[0x4][0x30] ;  /* 0x01000600ff0477ac */ /* 0x000ea20008000a00 */
[----:B------:R-:W-:Y:S02]  /*0200*/  CS2R R6, SRZ ;  /* 0x0000000000067805 */ /* 0x000fe4000001ff00 */
[----:B--2---:R-:W-:Y:S01]  /*0210*/  MOV R4, UR4 ;  /* 0x0000000400047c02 */ /* 0x004fe20008000f00 */
[----:B0-----:R-:W-:-:S07]  /*0220*/  IMAD.U32 R5, RZ, RZ, UR5 ;  /* 0x00000005ff057e24 */ /* 0x001fce000f8e00ff */
[----:B------:R-:W-:-:S07]  /*0230*/  LEPC R20, `(.L_x_4) ;  /* 0x000000001014794e */ /* 0x000fce0000000000 */
[----:B-1----:R-:W-:Y:S05]  /*0240*/  CALL.ABS.NOINC R2 ;  /* 0x0000000002007343 */ /* 0x002fea0003c00000 */
.L_x_4:
[----:B------:R-:W-:Y:S05]  /*0250*/  EXIT ;  /* 0x000000000000794d */ /* 0x000fea0003800000 */
.L_x_5:
        /* <DEDUP_REMOVED lines=10> */
.L_x_9:


//--------------------- .text._Z3addiiPi          --------------------------
	.section	.text._Z3addiiPi,"ax",@progbits
	.align	128
        .global         _Z3addiiPi
        .type           _Z3addiiPi,@function
        .size           _Z3addiiPi,(.L_x_10 - _Z3addiiPi)
        .other          _Z3addiiPi,@"STO_CUDA_ENTRY STV_DEFAULT"
_Z3addiiPi:
.text._Z3addiiPi:
[----:B------:R-:W0:Y:S08]  /*0000*/  LDC R1, c[0x0][0x37c] ;  /* 0x0000df00ff017b82 */ /* 0x000e300000000800 */
[----:B------:R-:W1:Y:S01]  /*0010*/  LDC.64 R4, c[0x4][0x8] ;  /* 0x01000200ff047b82 */ /* 0x000e620000000a00 */
[----:B------:R-:W1:Y:S01]  /*0020*/  LDCU.64 UR4, c[0x0][0x358] ;  /* 0x00006b00ff0477ac */ /* 0x000e620008000a00 */
[----:B0-----:R-:W-:-:S06]  /*0030*/  VIADD R1, R1, 0xfffffff0 ;  /* 0xfffffff001017836 */ /* 0x001fcc0000000000 */
[----:B------:R-:W0:Y:S08]  /*0040*/  LDC.64 R6, c[0x4][0x10] ;  /* 0x01000400ff067b82 */ /* 0x000e300000000a00 */
[----:B------:R-:W2:Y:S08]  /*0050*/  LDC.64 R12, c[0x0][0x380] ;  /* 0x0000e000ff0c7b82 */ /* 0x000eb00000000a00 */
[----:B------:R-:W3:Y:S01]  /*0060*/  LDC.64 R10, c[0x0][0x388] ;  /* 0x0000e200ff0a7b82 */ /* 0x000ee20000000a00 */
[----:B-1----:R-:W4:Y:S01]  /*0070*/  LDG.E R3, desc[UR4][R4.64] ;  /* 0x0000000404037981 */ /* 0x002f22000c1e1900 */
[----:B------:R-:W-:Y:S01]  /*0080*/  MOV R8, 0x0 ;  /* 0x0000000000087802 */ /* 0x000fe20000000f00 */
[----:B------:R-:W1:Y:S01]  /*0090*/  LDCU UR6, c[0x0][0x2f8] ;  /* 0x00005f00ff0677ac */ /* 0x000e620008000800 */
[----:B------:R-:W5:Y:S01]  /*00a0*/  LDCU.64 UR8, c[0x4][0x18] ;  /* 0x01000300ff0877ac */ /* 0x000f620008000a00 */
[----:B----4-:R-:W-:-:S02]  /*00b0*/  VIADD R9, R3, 0x1 ;  /* 0x0000000103097836 */ /* 0x010fc40000000000 */
[----:B0-----:R-:W-:-:S03]  /*00c0*/  IMAD.WIDE R6, R3, 0x4, R6 ;  /* 0x0000000403067825 */ /* 0x001fc600078e0206 */
[----:B------:R5:W-:Y:S04]  /*00d0*/  STG.E desc[UR4][R4.64], R9 ;  /* 0x0000000904007986 */ /* 0x000be8000c101904 */
[----:B------:R1:W2:Y:S01]  /*00e0*/  LDG.E R0, desc[UR4][R6.64] ;  /* 0x0000000406007981 */ /* 0x0002a2000c1e1900 */
[----:B------:R-:W0:Y:S03]  /*00f0*/  LDC.64 R2, c[0x0][0x388] ;  /* 0x0000e200ff027b82 */ /* 0x000e260000000a00 */
[----:B---3--:R3:W-:Y:S01]  /*0100*/  STL.64 [R1+0x8], R10 ;  /* 0x0000080a01007387 */ /* 0x0087e20000100a00 */
[----:B-----5:R-:W-:-:S04]  /*0110*/  MOV R4, UR8 ;  /* 0x0000000800047c02 */ /* 0x020fc80008000f00 */
[----:B------:R-:W4:Y:S01]  /*0120*/  LDC.64 R8, c[0x4][R8] ;  /* 0x0100000008087b82 */ /* 0x000f220000000a00 */
[----:B-1----:R-:W-:Y:S01]  /*0130*/  IADD3 R6, P0, PT, R1, UR6, RZ ;  /* 0x0000000601067c10 */ /* 0x002fe2000ff1e0ff */
[----:B------:R-:W-:Y:S01]  /*0140*/  IMAD.U32 R5, RZ, RZ, UR9 ;  /* 0x00000009ff057e24 */ /* 0x000fe2000f8e00ff */
[----:B--2---:R-:W-:-:S05]  /*0150*/  IADD3 R0, PT, PT, R0, R13, R12 ;  /* 0x0000000d00007210 */ /* 0x004fca0007ffe00c */
[----:B------:R3:W-:Y:S04]  /*0160*/  STL [R1], R0 ;  /* 0x0000000001007387 */ /* 0x0007e80000100800 */
[----:B0-----:R3:W-:Y:S01]  /*0170*/  STG.E desc[UR4][R2.64], R0 ;  /* 0x0000000002007986 */ /* 0x0017e2000c101904 */
[----:B------:R-:W0:Y:S02]  /*0180*/  LDCU UR4, c[0x0][0x2fc] ;  /* 0x00005f80ff0477ac */ /* 0x000e240008000800 */
[----:B0--34-:R-:W-:-:S07]  /*0190*/  IADD3.X R7, PT, PT, RZ, UR4, RZ, P0, !PT ;  /* 0x00000004ff077c10 */ /* 0x019fce00087fe4ff */
[----:B------:R-:W-:-:S07]  /*01a0*/  LEPC R20, `(.L_x_6) ;  /* 0x000000001014794e */ /* 0x000fce0000000000 */
[----:B------:R-:W-:Y:S05]  /*01b0*/  CALL.ABS.NOINC R8 ;  /* 0x0000000008007343 */ /* 0x000fea0003c00000 */
.L_x_6:
[----:B------:R-:W-:Y:S05]  /*01c0*/  EXIT ;  /* 0x000000000000794d */ /* 0x000fea0003800000 */
.L_x_7:
        /* <DEDUP_REMOVED lines=11> */
.L_x_10:


//--------------------- .nv.global.init           --------------------------
	.section	.nv.global.init,"aw",@progbits
	.align	4
.nv.global.init:
	.type		incr_arr,@object
	.size		incr_arr,($str - incr_arr)
incr_arr:
        /*0000*/ 	.byte	0x0a, 0x00, 0x00, 0x00, 0x0b, 0x00, 0x00, 0x00
	.type		$str,@object
	.size		$str,($str$4 - $str)
$str:
        /*0008*/ 	.byte	0x63, 0x20, 0x3d, 0x20, 0x25, 0x64, 0x20, 0x61, 0x74, 0x20, 0x25, 0x70, 0x0a, 0x00
	.type		$str$4,@object
	.size		$str$4,($str$2 - $str$4)
$str$4:
        /*0016*/ 	.byte	0x64, 0x20, 0x3d, 0x20, 0x25, 0x64, 0x20, 0x61, 0x74, 0x20, 0x25, 0x70, 0x0a, 0x00
	.type		$str$2,@object
	.size		$str$2,($str$3 - $str$2)
$str$2:
        /*0024*/ 	.byte	0xf0, 0x9f, 0x91, 0xbf, 0x64, 0x20, 0x3d, 0x20, 0x25, 0x64, 0x20, 0x61, 0x74, 0x20, 0x25, 0x70
        /*0034*/ 	.byte	0x0a, 0x00
	.type		$str$3,@object
	.size		$str$3,($str$1 - $str$3)
$str$3:
        /*0036*/ 	.byte	0xf0, 0x9f, 0x91, 0xbf, 0x63, 0x75, 0x64, 0x61, 0x5f, 0x64, 0x20, 0x61, 0x64, 0x64, 0x64, 0x20
        /*0046*/ 	.byte	0x65, 0x6e, 0x64, 0x20, 0x0a, 0x20, 0x00
	.type		$str$1,@object
	.size		$str$1,(.L_3 - $str$1)
$str$1:
        /*004d*/ 	.byte	0xf0, 0x9f, 0x91, 0xbf, 0x63, 0x75, 0x64, 0x61, 0x5f, 0x64, 0x20, 0x61, 0x64, 0x64, 0x64, 0x20
        /*005d*/ 	.byte	0x73, 0x74, 0x61, 0x72, 0x74, 0x20, 0x0a, 0x20, 0x00
.L_3:


//--------------------- .nv.shared.reserved.0     --------------------------
	.section	.nv.shared.reserved.0,"aw",@nobits
	.weak		__nv_reservedSMEM_offset_0_alias
	.size		__nv_reservedSMEM_offset_0_alias, 0, 64
	.other		__nv_reservedSMEM_offset_0_alias,@"STO_CUDA_RESERVED_SHARED STV_DEFAULT"
__nv_reservedSMEM_offset_0_alias:
	.zero		0
	.zero		64


//--------------------- .nv.global                --------------------------
	.section	.nv.global,"aw",@nobits
	.align	4
.nv.global:
	.type		incr_idx,@object
	.size		incr_idx,(.L_0 - incr_idx)
incr_idx:
	.zero		4
.L_0:


//--------------------- .nv.constant0._Z6aprintiiPi --------------------------
	.section	.nv.constant0._Z6aprintiiPi,"a",@progbits
	.sectionflags	@""
	.align	4
.nv.constant0._Z6aprintiiPi:
	.zero		912


//--------------------- .nv.constant0._Z4adddiiPi --------------------------
	.section	.nv.constant0._Z4adddiiPi,"a",@progbits
	.sectionflags	@""
	.align	4
.nv.constant0._Z4adddiiPi:
	.zero		912


//--------------------- .nv.constant0._Z3addiiPi  --------------------------
	.section	.nv.constant0._Z3addiiPi,"a",@progbits
	.sectionflags	@""
	.align	4
.nv.constant0._Z3addiiPi:
	.zero		912


//--------------------- SYMBOLS --------------------------

	.type		.nv.reservedSmem.offset0,@object
	.size		.nv.reservedSmem.offset0,0x4
	.type		vprintf,@function
